	.headerflags	@"EF_CUDA_TEXMODE_UNIFIED EF_CUDA_64BIT_ADDRESS EF_CUDA_ACCELERATORS EF_CUDA_SM90 EF_CUDA_VIRTUAL_SM(EF_CUDA_SM90)"
	.elftype	@"ET_EXEC"


//--------------------- .nv.info                  --------------------------
	.section	.nv.info,"",@"SHT_CUDA_INFO"
	.align	4


	//----- nvinfo : EIATTR_REGCOUNT
	.align		4
        /*0000*/ 	.byte	0x04, 0x2f
        /*0002*/ 	.short	(.L_2 - .L_1)
	.align		4
.L_1:
        /*0004*/ 	.word	index@(triton_poi_fused_add_native_group_norm_relu_39)
        /*0008*/ 	.word	0x0000001e


	//----- nvinfo : EIATTR_MIN_STACK_SIZE
	.align		4
.L_2:
        /*000c*/ 	.byte	0x04, 0x12
        /*000e*/ 	.short	(.L_4 - .L_3)
	.align		4
.L_3:
        /*0010*/ 	.word	index@(triton_poi_fused_add_native_group_norm_relu_39)
        /*0014*/ 	.word	0x00000000


	//----- nvinfo : EIATTR_FRAME_SIZE
	.align		4
.L_4:
        /*0018*/ 	.byte	0x04, 0x11
        /*001a*/ 	.short	(.L_6 - .L_5)
	.align		4
.L_5:
        /*001c*/ 	.word	index@(triton_poi_fused_add_native_group_norm_relu_39)
        /*0020*/ 	.word	0x00000000


	//----- nvinfo : EIATTR_MIN_STACK_SIZE
	.align		4
.L_6:
        /*0024*/ 	.byte	0x04, 0x12
        /*0026*/ 	.short	(.L_8 - .L_7)
	.align		4
.L_7:
        /*0028*/ 	.word	index@(triton_poi_fused_add_native_group_norm_relu_39)
        /*002c*/ 	.word	0x00000000
.L_8:


//--------------------- .nv.info.triton_poi_fused_add_native_group_norm_relu_39 --------------------------
	.section	.nv.info.triton_poi_fused_add_native_group_norm_relu_39,"",@"SHT_CUDA_INFO"
	.sectionflags	@""
	.align	4


	//----- nvinfo : EIATTR_CUDA_API_VERSION
	.align		4
        /*0000*/ 	.byte	0x04, 0x37
        /*0002*/ 	.short	(.L_10 - .L_9)
.L_9:
        /*0004*/ 	.word	0x0000007c


	//----- nvinfo : EIATTR_KPARAM_INFO
	.align		4
.L_10:
        /*0008*/ 	.byte	0x04, 0x17
        /*000a*/ 	.short	(.L_12 - .L_11)
.L_11:
        /*000c*/ 	.word	0x00000000
        /*0010*/ 	.short	0x000b
        /*0012*/ 	.short	0x0058
        /*0014*/ 	.byte	0x00, 0xf0, 0x11, 0x00


	//----- nvinfo : EIATTR_KPARAM_INFO
	.align		4
.L_12:
        /*0018*/ 	.byte	0x04, 0x17
        /*001a*/ 	.short	(.L_14 - .L_13)
.L_13:
        /*001c*/ 	.word	0x00000000
        /*0020*/ 	.short	0x000a
        /*0022*/ 	.short	0x0050
        /*0024*/ 	.byte	0x00, 0xf4, 0x21, 0x00


	//----- nvinfo : EIATTR_KPARAM_INFO
	.align		4
.L_14:
        /*0028*/ 	.byte	0x04, 0x17
        /*002a*/ 	.short	(.L_16 - .L_15)
.L_15:
        /*002c*/ 	.word	0x00000000
        /*0030*/ 	.short	0x0009
        /*0032*/ 	.short	0x0048
        /*0034*/ 	.byte	0x00, 0xf4, 0x21, 0x00


	//----- nvinfo : EIATTR_KPARAM_INFO
	.align		4
.L_16:
        /*0038*/ 	.byte	0x04, 0x17
        /*003a*/ 	.short	(.L_18 - .L_17)
.L_17:
        /*003c*/ 	.word	0x00000000
        /*0040*/ 	.short	0x0008
        /*0042*/ 	.short	0x0040
        /*0044*/ 	.byte	0x00, 0xf4, 0x21, 0x00


	//----- nvinfo : EIATTR_KPARAM_INFO
	.align		4
.L_18:
        /*0048*/ 	.byte	0x04, 0x17
        /*004a*/ 	.short	(.L_20 - .L_19)
.L_19:
        /*004c*/ 	.word	0x00000000
        /*0050*/ 	.short	0x0007
        /*0052*/ 	.short	0x0038
        /*0054*/ 	.byte	0x00, 0xf4, 0x21, 0x00


	//----- nvinfo : EIATTR_KPARAM_INFO
	.align		4
.L_20:
        /*0058*/ 	.byte	0x04, 0x17
        /*005a*/ 	.short	(.L_22 - .L_21)
.L_21:
        /*005c*/ 	.word	0x00000000
        /*0060*/ 	.short	0x0006
        /*0062*/ 	.short	0x0030
        /*0064*/ 	.byte	0x00, 0xf4, 0x21, 0x00


	//----- nvinfo : EIATTR_KPARAM_INFO
	.align		4
.L_22:
        /*0068*/ 	.byte	0x04, 0x17
        /*006a*/ 	.short	(.L_24 - .L_23)
.L_23:
        /*006c*/ 	.word	0x00000000
        /*0070*/ 	.short	0x0005
        /*0072*/ 	.short	0x0028
        /*0074*/ 	.byte	0x00, 0xf4, 0x21, 0x00


	//----- nvinfo : EIATTR_KPARAM_INFO
	.align		4
.L_24:
        /*0078*/ 	.byte	0x04, 0x17
        /*007a*/ 	.short	(.L_26 - .L_25)
.L_25:
        /*007c*/ 	.word	0x00000000
        /*0080*/ 	.short	0x0004
        /*0082*/ 	.short	0x0020
        /*0084*/ 	.byte	0x00, 0xf4, 0x21, 0x00


	//----- nvinfo : EIATTR_KPARAM_INFO
	.align		4
.L_26:
        /*0088*/ 	.byte	0x04, 0x17
        /*008a*/ 	.short	(.L_28 - .L_27)
.L_27:
        /*008c*/ 	.word	0x00000000
        /*0090*/ 	.short	0x0003
        /*0092*/ 	.short	0x0018
        /*0094*/ 	.byte	0x00, 0xf4, 0x21, 0x00


	//----- nvinfo : EIATTR_KPARAM_INFO
	.align		4
.L_28:
        /*0098*/ 	.byte	0x04, 0x17
        /*009a*/ 	.short	(.L_30 - .L_29)
.L_29:
        /*009c*/ 	.word	0x00000000
        /*00a0*/ 	.short	0x0002
        /*00a2*/ 	.short	0x0010
        /*00a4*/ 	.byte	0x00, 0xf4, 0x21, 0x00


	//----- nvinfo : EIATTR_KPARAM_INFO
	.align		4
.L_30:
        /*00a8*/ 	.byte	0x04, 0x17
        /*00aa*/ 	.short	(.L_32 - .L_31)
.L_31:
        /*00ac*/ 	.word	0x00000000
        /*00b0*/ 	.short	0x0001
        /*00b2*/ 	.short	0x0008
        /*00b4*/ 	.byte	0x00, 0xf4, 0x21, 0x00


	//----- nvinfo : EIATTR_KPARAM_INFO
	.align		4
.L_32:
        /*00b8*/ 	.byte	0x04, 0x17
        /*00ba*/ 	.short	(.L_34 - .L_33)
.L_33:
        /*00bc*/ 	.word	0x00000000
        /*00c0*/ 	.short	0x0000
        /*00c2*/ 	.short	0x0000
        /*00c4*/ 	.byte	0x00, 0xf4, 0x21, 0x00


	//----- nvinfo : EIATTR_SPARSE_MMA_MASK
	.align		4
.L_34:
        /*00c8*/ 	.byte	0x03, 0x50
        /*00ca*/ 	.short	0x0000


	//----- nvinfo : EIATTR_MAXREG_COUNT
	.align		4
        /*00cc*/ 	.byte	0x03, 0x1b
        /*00ce*/ 	.short	0x00ff


	//----- nvinfo : EIATTR_EXIT_INSTR_OFFSETS
	.align		4
        /*00d0*/ 	.byte	0x04, 0x1c
        /*00d2*/ 	.short	(.L_36 - .L_35)


	//   ....[0]....
.L_35:
        /*00d4*/ 	.word	0x00000440


	//----- nvinfo : EIATTR_REQNTID
	.align		4
.L_36:
        /*00d8*/ 	.byte	0x04, 0x10
        /*00da*/ 	.short	(.L_38 - .L_37)
.L_37:
        /*00dc*/ 	.word	0x00000080
        /*00e0*/ 	.word	0x00000001
        /*00e4*/ 	.word	0x00000001


	//----- nvinfo : EIATTR_CBANK_PARAM_SIZE
	.align		4
.L_38:
        /*00e8*/ 	.byte	0x03, 0x19
        /*00ea*/ 	.short	0x005c


	//----- nvinfo : EIATTR_PARAM_CBANK
	.align		4
        /*00ec*/ 	.byte	0x04, 0x0a
        /*00ee*/ 	.short	(.L_40 - .L_39)
	.align		4
.L_39:
        /*00f0*/ 	.word	index@(.nv.constant0.triton_poi_fused_add_native_group_norm_relu_39)
        /*00f4*/ 	.short	0x0210
        /*00f6*/ 	.short	0x005c


	//----- nvinfo : EIATTR_SW_WAR
	.align		4
.L_40:
        /*00f8*/ 	.byte	0x04, 0x36
        /*00fa*/ 	.short	(.L_42 - .L_41)
.L_41:
        /*00fc*/ 	.word	0x00000008
.L_42:


//--------------------- .nv.callgraph             --------------------------
	.section	.nv.callgraph,"",@"SHT_CUDA_CALLGRAPH"
	.align	4
	.sectionentsize	8
	.align		4
        /*0000*/ 	.word	0x00000000
	.align		4
        /*0004*/ 	.word	0xffffffff
	.align		4
        /*0008*/ 	.word	0x00000000
	.align		4
        /*000c*/ 	.word	0xfffffffe
	.align		4
        /*0010*/ 	.word	0x00000000
	.align		4
        /*0014*/ 	.word	0xfffffffd
	.align		4
        /*0018*/ 	.word	0x00000000
	.align		4
        /*001c*/ 	.word	0xfffffffc


//--------------------- .nv.constant4             --------------------------
	.section	.nv.constant4,"a",@progbits
	.align	8
	.align		8
.nv.constant4:
        /*0000*/ 	.dword	_$_str


//--------------------- .text.triton_poi_fused_add_native_group_norm_relu_39 --------------------------
	.section	.text.triton_poi_fused_add_native_group_norm_relu_39,"ax",@progbits
	.align	128
        .global         triton_poi_fused_add_native_group_norm_relu_39
        .type           triton_poi_fused_add_native_group_norm_relu_39,@function
        .size           triton_poi_fused_add_native_group_norm_relu_39,(.L_x_1 - triton_poi_fused_add_native_group_norm_relu_39)
        .other          triton_poi_fused_add_native_group_norm_relu_39,@"STO_CUDA_ENTRY STV_DEFAULT"
triton_poi_fused_add_native_group_norm_relu_39:
.text.triton_poi_fused_add_native_group_norm_relu_39:
[----:B------:R-:W-:Y:S01]  /*0000*/  LDC R1, c[0x0][0x28] ;  /* 0x00000a00ff017b82 */ /* 0x000fe20000000800 */
[----:B------:R-:W1:Y:S07]  /*0010*/  S2R R17, SR_TID.X ;  /* 0x0000000000117919 */ /* 0x000e6e0000002100 */
[----:B------:R-:W2:Y:S01]  /*0020*/  LDC.64 R22, c[0x0][0x250] ;  /* 0x00009400ff167b82 */ /* 0x000ea20000000a00 */
[----:B------:R-:W-:Y:S01]  /*0030*/  ULDC.64 UR4, c[0x0][0x208] ;  /* 0x0000820000047ab9 */ /* 0x000fe20000000a00 */
[----:B------:R-:W3:Y:S06]  /*0040*/  S2R R0, SR_CTAID.X ;  /* 0x0000000000007919 */ /* 0x000eec0000002500 */
[----:B------:R-:W4:Y:S08]  /*0050*/  LDC.64 R10, c[0x0][0x218] ;  /* 0x00008600ff0a7b82 */ /* 0x000f300000000a00 */
[----:B------:R-:W5:Y:S08]  /*0060*/  LDC.64 R12, c[0x0][0x220] ;  /* 0x00008800ff0c7b82 */ /* 0x000f700000000a00 */
[----:B------:R-:W2:Y:S01]  /*0070*/  LDC.64 R20, c[0x0][0x248] ;  /* 0x00009200ff147b82 */ /* 0x000ea20000000a00 */
[----:B-1----:R-:W-:-:S07]  /*0080*/  LOP3.LUT R17, R17, 0x7f, RZ, 0xc0, !PT ;  /* 0x0000007f11117812 */ /* 0x002fce00078ec0ff */
[----:B------:R-:W1:Y:S01]  /*0090*/  LDC.64 R14, c[0x0][0x240] ;  /* 0x00009000ff0e7b82 */ /* 0x000e620000000a00 */
[----:B---3--:R-:W-:Y:S02]  /*00a0*/  SHF.R.S32.HI R2, RZ, 0x18, R0 ;  /* 0x00000018ff027819 */ /* 0x008fe40000011400 */
[----:B------:R-:W-:Y:S02]  /*00b0*/  LEA R17, R0, R17, 0x7 ;  /* 0x0000001100117211 */ /* 0x000fe400078e38ff */
[----:B------:R-:W-:-:S03]  /*00c0*/  SGXT R0, R2, 0x1 ;  /* 0x000000010200781a */ /* 0x000fc60000000200 */
[----:B------:R-:W3:Y:S01]  /*00d0*/  LDC.64 R8, c[0x0][0x230] ;  /* 0x00008c00ff087b82 */ /* 0x000ee20000000a00 */
[CC--:B------:R-:W-:Y:S02]  /*00e0*/  LEA.HI R2, R0.reuse, R17.reuse, RZ, 0xb ;  /* 0x0000001100027211 */ /* 0x0c0fe400078f58ff */
[----:B------:R-:W-:Y:S02]  /*00f0*/  LEA.HI R0, R0, R17, RZ, 0xd ;  /* 0x0000001100007211 */ /* 0x000fe400078f68ff */
[----:B------:R-:W-:-:S03]  /*0100*/  LOP3.LUT R2, R2, 0xfffff800, RZ, 0xc0, !PT ;  /* 0xfffff80002027812 */ /* 0x000fc600078ec0ff */
[----:B------:R-:W1:Y:S01]  /*0110*/  LDC.64 R6, c[0x0][0x258] ;  /* 0x00009600ff067b82 */ /* 0x000e620000000a00 */
[----:B------:R-:W-:Y:S02]  /*0120*/  SHF.R.S32.HI R0, RZ, 0xd, R0 ;  /* 0x0000000dff007819 */ /* 0x000fe40000011400 */
[----:B------:R-:W-:-:S04]  /*0130*/  IADD3 R19, R17, -R2, RZ ;  /* 0x8000000211137210 */ /* 0x000fc80007ffe0ff */
[----:B------:R-:W-:-:S04]  /*0140*/  PRMT R2, R19, 0x9910, RZ ;  /* 0x0000991013027816 */ /* 0x000fc800000000ff */
[----:B------:R-:W-:-:S04]  /*0150*/  SHF.R.S32.HI R2, RZ, 0xf, R2 ;  /* 0x0000000fff027819 */ /* 0x000fc80000011402 */
[----:B------:R-:W-:-:S04]  /*0160*/  LOP3.LUT R2, R2, 0xffff, RZ, 0xc0, !PT ;  /* 0x0000ffff02027812 */ /* 0x000fc800078ec0ff */
[----:B------:R-:W-:-:S04]  /*0170*/  LEA.HI R2, R2, R19, RZ, 0x16 ;  /* 0x0000001302027211 */ /* 0x000fc800078fb0ff */
[----:B------:R-:W-:Y:S02]  /*0180*/  PRMT R4, R2, 0x9910, RZ ;  /* 0x0000991002047816 */ /* 0x000fe400000000ff */
[----:B------:R-:W1:Y:S02]  /*0190*/  LDC.64 R2, c[0x0][0x228] ;  /* 0x00008a00ff027b82 */ /* 0x000e640000000a00 */
[----:B------:R-:W-:-:S04]  /*01a0*/  SHF.R.S32.HI R4, RZ, 0x6, R4 ;  /* 0x00000006ff047819 */ /* 0x000fc80000011404 */
[----:B------:R-:W-:Y:S02]  /*01b0*/  PRMT R25, R4, 0x9910, RZ ;  /* 0x0000991004197816 */ /* 0x000fe400000000ff */
[----:B------:R-:W3:Y:S02]  /*01c0*/  LDC.64 R4, c[0x0][0x260] ;  /* 0x00009800ff047b82 */ /* 0x000ee40000000a00 */
[----:B------:R-:W-:-:S05]  /*01d0*/  LEA R25, R0, R25, 0x5 ;  /* 0x0000001900197211 */ /* 0x000fca00078e28ff */
[----:B--2---:R-:W-:-:S05]  /*01e0*/  IMAD.WIDE R22, R25, 0x4, R22 ;  /* 0x0000000419167825 */ /* 0x004fca00078e0216 */
[----:B------:R-:W2:Y:S01]  /*01f0*/  LDG.E.EL R16, desc[UR4][R22.64] ;  /* 0x0000000416107981 */ /* 0x000ea2000c2e1900 */
[----:B01----:R-:W-:Y:S02]  /*0200*/  IMAD.WIDE R26, R25, 0x4, R2 ;  /* 0x00000004191a7825 */ /* 0x003fe400078e0202 */
[----:B------:R-:W0:Y:S03]  /*0210*/  LDC.64 R2, c[0x0][0x238] ;  /* 0x00008e00ff027b82 */ /* 0x000e260000000a00 */
[----:B------:R-:W2:Y:S01]  /*0220*/  LDG.E.EL R0, desc[UR4][R26.64] ;  /* 0x000000041a007981 */ /* 0x000ea2000c2e1900 */
[----:B----4-:R-:W-:-:S04]  /*0230*/  IMAD.WIDE R10, R17, 0x4, R10 ;  /* 0x00000004110a7825 */ /* 0x010fc800078e020a */
[C---:B-----5:R-:W-:Y:S02]  /*0240*/  IMAD.WIDE R12, R25.reuse, 0x4, R12 ;  /* 0x00000004190c7825 */ /* 0x060fe400078e020c */
[----:B------:R-:W4:Y:S02]  /*0250*/  LDG.E R10, desc[UR4][R10.64] ;  /* 0x000000040a0a7981 */ /* 0x000f24000c1e1900 */
[----:B------:R-:W-:Y:S02]  /*0260*/  IMAD.WIDE R20, R25, 0x4, R20 ;  /* 0x0000000419147825 */ /* 0x000fe400078e0214 */
[----:B------:R-:W4:Y:S02]  /*0270*/  LDG.E.EL R13, desc[UR4][R12.64] ;  /* 0x000000040c0d7981 */ /* 0x000f24000c2e1900 */
[----:B------:R-:W-:Y:S02]  /*0280*/  IMAD.WIDE R14, R17, 0x4, R14 ;  /* 0x00000004110e7825 */ /* 0x000fe400078e020e */
[----:B------:R-:W5:Y:S02]  /*0290*/  LDG.E.EL R20, desc[UR4][R20.64] ;  /* 0x0000000414147981 */ /* 0x000f64000c2e1900 */
[----:B---3--:R-:W-:-:S02]  /*02a0*/  IMAD.WIDE R8, R19, 0x4, R8 ;  /* 0x0000000413087825 */ /* 0x008fc400078e0208 */
[----:B------:R-:W5:Y:S02]  /*02b0*/  LDG.E R15, desc[UR4][R14.64] ;  /* 0x000000040e0f7981 */ /* 0x000f64000c1e1900 */
[C---:B0-----:R-:W-:Y:S02]  /*02c0*/  IMAD.WIDE R2, R19.reuse, 0x4, R2 ;  /* 0x0000000413027825 */ /* 0x041fe400078e0202 */
[----:B------:R-:W3:Y:S02]  /*02d0*/  LDG.E.EL R8, desc[UR4][R8.64] ;  /* 0x0000000408087981 */ /* 0x000ee4000c2e1900 */
[C---:B------:R-:W-:Y:S02]  /*02e0*/  IMAD.WIDE R6, R19.reuse, 0x4, R6 ;  /* 0x0000000413067825 */ /* 0x040fe400078e0206 */
[----:B------:R-:W3:Y:S02]  /*02f0*/  LDG.E.EL R3, desc[UR4][R2.64] ;  /* 0x0000000402037981 */ /* 0x000ee4000c2e1900 */
[----:B------:R-:W-:-:S02]  /*0300*/  IMAD.WIDE R18, R19, 0x4, R4 ;  /* 0x0000000413127825 */ /* 0x000fc400078e0204 */
[----:B------:R-:W3:Y:S04]  /*0310*/  LDG.E.EL R6, desc[UR4][R6.64] ;  /* 0x0000000406067981 */ /* 0x000ee8000c2e1900 */
[----:B------:R-:W3:Y:S01]  /*0320*/  LDG.E.EL R19, desc[UR4][R18.64] ;  /* 0x0000000412137981 */ /* 0x000ee2000c2e1900 */
[----:B------:R-:W-:-:S10]  /*0330*/  HFMA2.MMA R5, -RZ, RZ, 0.9375, 0 ;  /* 0x3b800000ff057435 */ /* 0x000fd400000001ff */
[-C--:B--2---:R-:W-:Y:S01]  /*0340*/  FFMA R16, R16, R5.reuse, 9.9999997473787516356e-06 ;  /* 0x3727c5ac10107423 */ /* 0x084fe20000000005 */
[----:B------:R-:W-:-:S05]  /*0350*/  FFMA R0, R0, R5, 9.9999997473787516356e-06 ;  /* 0x3727c5ac00007423 */ /* 0x000fca0000000005 */
[----:B------:R-:W0:Y:S01]  /*0360*/  MUFU.RSQ R16, R16 ;  /* 0x0000001000107308 */ /* 0x000e220000001400 */
[----:B------:R-:W1:Y:S07]  /*0370*/  LDC.64 R4, c[0x0][0x210] ;  /* 0x00008400ff047b82 */ /* 0x000e6e0000000a00 */
[----:B------:R-:W2:Y:S01]  /*0380*/  MUFU.RSQ R0, R0 ;  /* 0x0000000000007308 */ /* 0x000ea20000001400 */
[----:B----4-:R-:W-:Y:S01]  /*0390*/  FADD R13, R10, -R13 ;  /* 0x8000000d0a0d7221 */ /* 0x010fe20000000000 */
[----:B-----5:R-:W-:-:S04]  /*03a0*/  FADD R15, R15, -R20 ;  /* 0x800000140f0f7221 */ /* 0x020fc80000000000 */
[----:B0-----:R-:W-:Y:S01]  /*03b0*/  FMUL R15, R16, R15 ;  /* 0x0000000f100f7220 */ /* 0x001fe20000400000 */
[----:B--2---:R-:W-:-:S04]  /*03c0*/  FMUL R13, R0, R13 ;  /* 0x0000000d000d7220 */ /* 0x004fc80000400000 */
[----:B---3--:R-:W-:Y:S01]  /*03d0*/  FFMA R3, R8, R13, R3 ;  /* 0x0000000d08037223 */ /* 0x008fe20000000003 */
[----:B------:R-:W-:-:S04]  /*03e0*/  FFMA R6, R6, R15, R19 ;  /* 0x0000000f06067223 */ /* 0x000fc80000000013 */
[----:B------:R-:W-:Y:S01]  /*03f0*/  FADD R2, R6, R3 ;  /* 0x0000000306027221 */ /* 0x000fe20000000000 */
[----:B------:R-:W-:Y:S01]  /*0400*/  FSETP.GEU.AND P0, PT, R3, -R6, PT ;  /* 0x800000060300720b */ /* 0x000fe20003f0e000 */
[----:B-1----:R-:W-:-:S03]  /*0410*/  IMAD.WIDE R4, R17, 0x4, R4 ;  /* 0x0000000411047825 */ /* 0x002fc600078e0204 */
[----:B------:R-:W-:-:S05]  /*0420*/  FSEL R3, R2, RZ, P0 ;  /* 0x000000ff02037208 */ /* 0x000fca0000000000 */
[----:B------:R-:W-:Y:S01]  /*0430*/  STG.E desc[UR4][R4.64], R3 ;  /* 0x0000000304007986 */ /* 0x000fe2000c101904 */
[----:B------:R-:W-:Y:S05]  /*0440*/  EXIT ;  /* 0x000000000000794d */ /* 0x000fea0003800000 */
.L_x_0:
[----:B------:R-:W-:-:S00]  /*0450*/  BRA `(.L_x_0) ;  /* 0xfffffffc00fc7947 */ /* 0x000fc0000383ffff */
[----:B------:R-:W-:-:S00]  /*0460*/  NOP ;  /* 0x0000000000007918 */ /* 0x000fc00000000000 */
        /* <DEDUP_REMOVED lines=9> */
.L_x_1:


//--------------------- .nv.global.init           --------------------------
	.section	.nv.global.init,"aw",@progbits
.nv.global.init:
	.type		_$_str,@object
	.size		_$_str,(.L_0 - _$_str)
_$_str:
        /*0000*/ 	.byte	0x5f, 0x5f, 0x43, 0x55, 0x44, 0x41, 0x5f, 0x46, 0x54, 0x5a, 0x00
.L_0:


//--------------------- .nv.constant0.triton_poi_fused_add_native_group_norm_relu_39 --------------------------
	.section	.nv.constant0.triton_poi_fused_add_native_group_norm_relu_39,"a",@progbits
	.sectionflags	@""
	.align	4
.nv.constant0.triton_poi_fused_add_native_group_norm_relu_39:
	.zero		620
